	.headerflags	@"EF_CUDA_TEXMODE_UNIFIED EF_CUDA_64BIT_ADDRESS EF_CUDA_ACCELERATORS EF_CUDA_SM90 EF_CUDA_VIRTUAL_SM(EF_CUDA_SM90)"
	.elftype	@"ET_EXEC"


//--------------------- .nv.info                  --------------------------
	.section	.nv.info,"",@"SHT_CUDA_INFO"
	.align	4


	//----- nvinfo : EIATTR_REGCOUNT
	.align		4
        /*0000*/ 	.byte	0x04, 0x2f
        /*0002*/ 	.short	(.L_1 - .L_0)
	.align		4
.L_0:
        /*0004*/ 	.word	index@(triton_poi_fused_convolution_leaky_relu_25)
        /*0008*/ 	.word	0x0000000c


	//----- nvinfo : EIATTR_MIN_STACK_SIZE
	.align		4
.L_1:
        /*000c*/ 	.byte	0x04, 0x12
        /*000e*/ 	.short	(.L_3 - .L_2)
	.align		4
.L_2:
        /*0010*/ 	.word	index@(triton_poi_fused_convolution_leaky_relu_25)
        /*0014*/ 	.word	0x00000000


	//----- nvinfo : EIATTR_FRAME_SIZE
	.align		4
.L_3:
        /*0018*/ 	.byte	0x04, 0x11
        /*001a*/ 	.short	(.L_5 - .L_4)
	.align		4
.L_4:
        /*001c*/ 	.word	index@(triton_poi_fused_convolution_leaky_relu_25)
        /*0020*/ 	.word	0x00000000


	//----- nvinfo : EIATTR_MIN_STACK_SIZE
	.align		4
.L_5:
        /*0024*/ 	.byte	0x04, 0x12
        /*0026*/ 	.short	(.L_7 - .L_6)
	.align		4
.L_6:
        /*0028*/ 	.word	index@(triton_poi_fused_convolution_leaky_relu_25)
        /*002c*/ 	.word	0x00000000
.L_7:


//--------------------- .nv.info.triton_poi_fused_convolution_leaky_relu_25 --------------------------
	.section	.nv.info.triton_poi_fused_convolution_leaky_relu_25,"",@"SHT_CUDA_INFO"
	.sectionflags	@""
	.align	4


	//----- nvinfo : EIATTR_CUDA_API_VERSION
	.align		4
        /*0000*/ 	.byte	0x04, 0x37
        /*0002*/ 	.short	(.L_9 - .L_8)
.L_8:
        /*0004*/ 	.word	0x0000007c


	//----- nvinfo : EIATTR_KPARAM_INFO
	.align		4
.L_9:
        /*0008*/ 	.byte	0x04, 0x17
        /*000a*/ 	.short	(.L_11 - .L_10)
.L_10:
        /*000c*/ 	.word	0x00000000
        /*0010*/ 	.short	0x0002
        /*0012*/ 	.short	0x0010
        /*0014*/ 	.byte	0x00, 0xf0, 0x11, 0x00


	//----- nvinfo : EIATTR_KPARAM_INFO
	.align		4
.L_11:
        /*0018*/ 	.byte	0x04, 0x17
        /*001a*/ 	.short	(.L_13 - .L_12)
.L_12:
        /*001c*/ 	.word	0x00000000
        /*0020*/ 	.short	0x0001
        /*0022*/ 	.short	0x0008
        /*0024*/ 	.byte	0x00, 0xf4, 0x21, 0x00


	//----- nvinfo : EIATTR_KPARAM_INFO
	.align		4
.L_13:
        /*0028*/ 	.byte	0x04, 0x17
        /*002a*/ 	.short	(.L_15 - .L_14)
.L_14:
        /*002c*/ 	.word	0x00000000
        /*0030*/ 	.short	0x0000
        /*0032*/ 	.short	0x0000
        /*0034*/ 	.byte	0x00, 0xf4, 0x21, 0x00


	//----- nvinfo : EIATTR_SPARSE_MMA_MASK
	.align		4
.L_15:
        /*0038*/ 	.byte	0x03, 0x50
        /*003a*/ 	.short	0x0000


	//----- nvinfo : EIATTR_MAXREG_COUNT
	.align		4
        /*003c*/ 	.byte	0x03, 0x1b
        /*003e*/ 	.short	0x00ff


	//----- nvinfo : EIATTR_EXIT_INSTR_OFFSETS
	.align		4
        /*0040*/ 	.byte	0x04, 0x1c
        /*0042*/ 	.short	(.L_17 - .L_16)


	//   ....[0]....
.L_16:
        /*0044*/ 	.word	0x000001b0


	//----- nvinfo : EIATTR_REQNTID
	.align		4
.L_17:
        /*0048*/ 	.byte	0x04, 0x10
        /*004a*/ 	.short	(.L_19 - .L_18)
.L_18:
        /*004c*/ 	.word	0x00000100
        /*0050*/ 	.word	0x00000001
        /*0054*/ 	.word	0x00000001


	//----- nvinfo : EIATTR_CBANK_PARAM_SIZE
	.align		4
.L_19:
        /*0058*/ 	.byte	0x03, 0x19
        /*005a*/ 	.short	0x0014


	//----- nvinfo : EIATTR_PARAM_CBANK
	.align		4
        /*005c*/ 	.byte	0x04, 0x0a
        /*005e*/ 	.short	(.L_21 - .L_20)
	.align		4
.L_20:
        /*0060*/ 	.word	index@(.nv.constant0.triton_poi_fused_convolution_leaky_relu_25)
        /*0064*/ 	.short	0x0210
        /*0066*/ 	.short	0x0014


	//----- nvinfo : EIATTR_SW_WAR
	.align		4
.L_21:
        /*0068*/ 	.byte	0x04, 0x36
        /*006a*/ 	.short	(.L_23 - .L_22)
.L_22:
        /*006c*/ 	.word	0x00000008
.L_23:


//--------------------- .nv.callgraph             --------------------------
	.section	.nv.callgraph,"",@"SHT_CUDA_CALLGRAPH"
	.align	4
	.sectionentsize	8
	.align		4
        /*0000*/ 	.word	0x00000000
	.align		4
        /*0004*/ 	.word	0xffffffff
	.align		4
        /*0008*/ 	.word	0x00000000
	.align		4
        /*000c*/ 	.word	0xfffffffe
	.align		4
        /*0010*/ 	.word	0x00000000
	.align		4
        /*0014*/ 	.word	0xfffffffd
	.align		4
        /*0018*/ 	.word	0x00000000
	.align		4
        /*001c*/ 	.word	0xfffffffc


//--------------------- .text.triton_poi_fused_convolution_leaky_relu_25 --------------------------
	.section	.text.triton_poi_fused_convolution_leaky_relu_25,"ax",@progbits
	.align	128
        .global         triton_poi_fused_convolution_leaky_relu_25
        .type           triton_poi_fused_convolution_leaky_relu_25,@function
        .size           triton_poi_fused_convolution_leaky_relu_25,(.L_x_1 - triton_poi_fused_convolution_leaky_relu_25)
        .other          triton_poi_fused_convolution_leaky_relu_25,@"STO_CUDA_ENTRY STV_DEFAULT"
triton_poi_fused_convolution_leaky_relu_25:
.text.triton_poi_fused_convolution_leaky_relu_25:
[----:B------:R-:W-:Y:S01]  /*0000*/  LDC R1, c[0x0][0x28] ;  /* 0x00000a00ff017b82 */ /* 0x000fe20000000800 */
[----:B------:R-:W1:Y:S07]  /*0010*/  S2R R0, SR_TID.X ;  /* 0x0000000000007919 */ /* 0x000e6e0000002100 */
[----:B------:R-:W2:Y:S01]  /*0020*/  LDC.64 R4, c[0x0][0x218] ;  /* 0x00008600ff047b82 */ /* 0x000ea20000000a00 */
[----:B------:R-:W-:Y:S01]  /*0030*/  ULDC.64 UR4, c[0x0][0x208] ;  /* 0x0000820000047ab9 */ /* 0x000fe20000000a00 */
[----:B------:R-:W3:Y:S06]  /*0040*/  S2R R7, SR_CTAID.X ;  /* 0x0000000000077919 */ /* 0x000eec0000002500 */
[----:B------:R-:W4:Y:S01]  /*0050*/  LDC.64 R2, c[0x0][0x210] ;  /* 0x00008400ff027b82 */ /* 0x000f220000000a00 */
[----:B-1----:R-:W-:Y:S01]  /*0060*/  IMAD.SHL.U32 R0, R0, 0x2, RZ ;  /* 0x0000000200007824 */ /* 0x002fe200078e00ff */
[----:B---3--:R-:W-:-:S04]  /*0070*/  SHF.R.S32.HI R6, RZ, 0x16, R7 ;  /* 0x00000016ff067819 */ /* 0x008fc80000011407 */
[----:B------:R-:W-:Y:S02]  /*0080*/  LOP3.LUT R0, R0, 0x1fe, RZ, 0xc0, !PT ;  /* 0x000001fe00007812 */ /* 0x000fe400078ec0ff */
[----:B------:R-:W-:-:S03]  /*0090*/  SGXT R6, R6, 0x1 ;  /* 0x000000010606781a */ /* 0x000fc60000000200 */
[----:B------:R-:W-:-:S04]  /*00a0*/  IMAD R7, R7, 0x200, R0 ;  /* 0x0000020007077824 */ /* 0x000fc800078e0200 */
[----:B----4-:R-:W-:Y:S01]  /*00b0*/  IMAD.WIDE R2, R7, 0x4, R2 ;  /* 0x0000000407027825 */ /* 0x010fe200078e0202 */
[----:B------:R-:W-:-:S04]  /*00c0*/  LEA.HI R6, R6, R7, RZ, 0xc ;  /* 0x0000000706067211 */ /* 0x000fc800078f60ff */
[----:B------:R-:W-:-:S04]  /*00d0*/  SHF.R.S32.HI R6, RZ, 0xc, R6 ;  /* 0x0000000cff067819 */ /* 0x000fc80000011406 */
[----:B------:R-:W-:-:S04]  /*00e0*/  LEA.HI R0, R6, R6, RZ, 0x6 ;  /* 0x0000000606007211 */ /* 0x000fc800078f30ff */
[----:B------:R-:W-:-:S05]  /*00f0*/  LOP3.LUT R9, R0, 0xffffffc0, RZ, 0xc0, !PT ;  /* 0xffffffc000097812 */ /* 0x000fca00078ec0ff */
[----:B------:R-:W-:Y:S02]  /*0100*/  IMAD.IADD R9, R6, 0x1, -R9 ;  /* 0x0000000106097824 */ /* 0x000fe400078e0a09 */
[----:B------:R-:W3:Y:S02]  /*0110*/  LDG.E.64 R6, desc[UR4][R2.64] ;  /* 0x0000000402067981 */ /* 0x000ee4000c1e1b00 */
[----:B--2---:R-:W-:-:S06]  /*0120*/  IMAD.WIDE R4, R9, 0x4, R4 ;  /* 0x0000000409047825 */ /* 0x004fcc00078e0204 */
[----:B------:R-:W3:Y:S02]  /*0130*/  LDG.E.EL R4, desc[UR4][R4.64] ;  /* 0x0000000404047981 */ /* 0x000ee4000c2e1900 */
[CC--:B---3--:R-:W-:Y:S02]  /*0140*/  FSETP.GT.AND P0, PT, R6.reuse, -R4.reuse, PT ;  /* 0x800000040600720b */ /* 0x0c8fe40003f04000 */
[C---:B------:R-:W-:Y:S01]  /*0150*/  FSETP.GT.AND P1, PT, R7.reuse, -R4, PT ;  /* 0x800000040700720b */ /* 0x040fe20003f24000 */
[--C-:B------:R-:W-:Y:S01]  /*0160*/  FADD R6, R6, R4.reuse ;  /* 0x0000000406067221 */ /* 0x100fe20000000000 */
[----:B------:R-:W-:-:S09]  /*0170*/  FADD R7, R7, R4 ;  /* 0x0000000407077221 */ /* 0x000fd20000000000 */
[----:B------:R-:W-:Y:S02]  /*0180*/  @!P0 FMUL R6, R6, 0.20000000298023223877 ;  /* 0x3e4ccccd06068820 */ /* 0x000fe40000400000 */
[----:B------:R-:W-:-:S05]  /*0190*/  @!P1 FMUL R7, R7, 0.20000000298023223877 ;  /* 0x3e4ccccd07079820 */ /* 0x000fca0000400000 */
[----:B------:R-:W-:Y:S01]  /*01a0*/  STG.E.64 desc[UR4][R2.64], R6 ;  /* 0x0000000602007986 */ /* 0x000fe2000c101b04 */
[----:B------:R-:W-:Y:S05]  /*01b0*/  EXIT ;  /* 0x000000000000794d */ /* 0x000fea0003800000 */
.L_x_0:
[----:B------:R-:W-:-:S00]  /*01c0*/  BRA `(.L_x_0) ;  /* 0xfffffffc00fc7947 */ /* 0x000fc0000383ffff */
[----:B------:R-:W-:-:S00]  /*01d0*/  NOP ;  /* 0x0000000000007918 */ /* 0x000fc00000000000 */
        /* <DEDUP_REMOVED lines=10> */
.L_x_1:


//--------------------- .nv.constant0.triton_poi_fused_convolution_leaky_relu_25 --------------------------
	.section	.nv.constant0.triton_poi_fused_convolution_leaky_relu_25,"a",@progbits
	.sectionflags	@""
	.align	4
.nv.constant0.triton_poi_fused_convolution_leaky_relu_25:
	.zero		548
